//
// Generated by NVIDIA NVVM Compiler
//
// Compiler Build ID: CL-36424714
// Cuda compilation tools, release 13.0, V13.0.88
// Based on NVVM 20.0.0
//

.version 9.0
.target sm_100
.address_size 64

	// .globl	_Z5msortPiS_i

.visible .entry _Z5msortPiS_i(
	.param .u64 .ptr .align 1 _Z5msortPiS_i_param_0,
	.param .u64 .ptr .align 1 _Z5msortPiS_i_param_1,
	.param .u32 _Z5msortPiS_i_param_2
)
{


	ret;

}


// ===== COMPILED SASS (sm_100) =====

	.target	sm_100

	.elftype	@"ET_EXEC"


//--------------------- .note.nv.tkinfo           --------------------------
	.section	.note.nv.tkinfo,"",@"SHT_NOTE"
	.sectionflags	@"SHF_NOTE_NV_TKINFO"
	.tkinfo
        /*0018*/ 	.word	0x00000002
        /*0030*/ 	.string	""
        /*0030*/ 	.string	"ptxas"
        /*0030*/ 	.string	"Cuda compilation tools, release 13.0, V13.0.88"
        /*0030*/ 	.string	"Build cuda_13.0.r13.0/compiler.36424714_0"
        /*0030*/ 	.string	"-arch sm_100 -m 64 "



//--------------------- .note.nv.cuinfo           --------------------------
	.section	.note.nv.cuinfo,"",@"SHT_NOTE"
	.sectionflags	@"SHF_NOTE_NV_CUINFO"
        /*0018*/ 	.short	0x0002
        /*001a*/ 	.short	0x0064
        /*001c*/ 	.short	0x0082
	.zero		2


//--------------------- .nv.info                  --------------------------
	.section	.nv.info,"",@"SHT_CUDA_INFO"
	.align	4


	//----- nvinfo : EIATTR_REGCOUNT
	.align		4
        /*0000*/ 	.byte	0x04, 0x2f
        /*0002*/ 	.short	(.L_1 - .L_0)
	.align		4
.L_0:
        /*0004*/ 	.word	index@(_Z5msortPiS_i)
        /*0008*/ 	.word	0x00000004


	//----- nvinfo : EIATTR_FRAME_SIZE
	.align		4
.L_1:
        /*000c*/ 	.byte	0x04, 0x11
        /*000e*/ 	.short	(.L_3 - .L_2)
	.align		4
.L_2:
        /*0010*/ 	.word	index@(_Z5msortPiS_i)
        /*0014*/ 	.word	0x00000000


	//----- nvinfo : EIATTR_MIN_STACK_SIZE
	.align		4
.L_3:
        /*0018*/ 	.byte	0x04, 0x12
        /*001a*/ 	.short	(.L_5 - .L_4)
	.align		4
.L_4:
        /*001c*/ 	.word	index@(_Z5msortPiS_i)
        /*0020*/ 	.word	0x00000000
.L_5:


//--------------------- .nv.compat                --------------------------
	.section	.nv.compat,"",@"SHT_CUDA_COMPAT_INFO"
	.align	4
        /*0000*/ 	.byte	0x02, 0x09, 0x00, 0x00, 0x02, 0x02, 0x01, 0x00, 0x02, 0x05, 0x05, 0x00, 0x03, 0x07, 0x01, 0x01
        /*0010*/ 	.byte	0x02, 0x03, 0x00, 0x00, 0x02, 0x06, 0x01, 0x00, 0x04, 0x0b, 0x08, 0x00, 0x09, 0x00, 0x00, 0x00
        /*0020*/ 	.byte	0x00, 0x00, 0x00, 0x00


//--------------------- .nv.info._Z5msortPiS_i    --------------------------
	.section	.nv.info._Z5msortPiS_i,"",@"SHT_CUDA_INFO"
	.sectionflags	@""
	.align	4


	//----- nvinfo : EIATTR_CUDA_API_VERSION
	.align		4
        /*0000*/ 	.byte	0x04, 0x37
        /*0002*/ 	.short	(.L_7 - .L_6)
.L_6:
        /*0004*/ 	.word	0x00000082


	//----- nvinfo : EIATTR_KPARAM_INFO
	.align		4
.L_7:
        /*0008*/ 	.byte	0x04, 0x17
        /*000a*/ 	.short	(.L_9 - .L_8)
.L_8:
        /*000c*/ 	.word	0x00000000
        /*0010*/ 	.short	0x0002
        /*0012*/ 	.short	0x0010
        /*0014*/ 	.byte	0x00, 0xf0, 0x11, 0x00


	//----- nvinfo : EIATTR_KPARAM_INFO
	.align		4
.L_9:
        /*0018*/ 	.byte	0x04, 0x17
        /*001a*/ 	.short	(.L_11 - .L_10)
.L_10:
        /*001c*/ 	.word	0x00000000
        /*0020*/ 	.short	0x0001
        /*0022*/ 	.short	0x0008
        /*0024*/ 	.byte	0x00, 0xf5, 0x21, 0x00


	//----- nvinfo : EIATTR_KPARAM_INFO
	.align		4
.L_11:
        /*0028*/ 	.byte	0x04, 0x17
        /*002a*/ 	.short	(.L_13 - .L_12)
.L_12:
        /*002c*/ 	.word	0x00000000
        /*0030*/ 	.short	0x0000
        /*0032*/ 	.short	0x0000
        /*0034*/ 	.byte	0x00, 0xf5, 0x21, 0x00


	//----- nvinfo : EIATTR_SPARSE_MMA_MASK
	.align		4
.L_13:
        /*0038*/ 	.byte	0x03, 0x50
        /*003a*/ 	.short	0x0000


	//----- nvinfo : EIATTR_MAXREG_COUNT
	.align		4
        /*003c*/ 	.byte	0x03, 0x1b
        /*003e*/ 	.short	0x00ff


	//----- nvinfo : EIATTR_MERCURY_ISA_VERSION
	.align		4
        /*0040*/ 	.byte	0x03, 0x5f
        /*0042*/ 	.short	0x0101


	//----- nvinfo : EIATTR_VRC_CTA_INIT_COUNT
	.align		4
        /*0044*/ 	.byte	0x02, 0x4a
	.zero		1
	.zero		1


	//----- nvinfo : EIATTR_EXIT_INSTR_OFFSETS
	.align		4
        /*0048*/ 	.byte	0x04, 0x1c
        /*004a*/ 	.short	(.L_15 - .L_14)


	//   ....[0]....
.L_14:
        /*004c*/ 	.word	0x00000010


	//----- nvinfo : EIATTR_CBANK_PARAM_SIZE
	.align		4
.L_15:
        /*0050*/ 	.byte	0x03, 0x19
        /*0052*/ 	.short	0x0014


	//----- nvinfo : EIATTR_PARAM_CBANK
	.align		4
        /*0054*/ 	.byte	0x04, 0x0a
        /*0056*/ 	.short	(.L_17 - .L_16)
	.align		4
.L_16:
        /*0058*/ 	.word	index@(.nv.constant0._Z5msortPiS_i)
        /*005c*/ 	.short	0x0380
        /*005e*/ 	.short	0x0014


	//----- nvinfo : EIATTR_SW_WAR
	.align		4
.L_17:
        /*0060*/ 	.byte	0x04, 0x36
        /*0062*/ 	.short	(.L_19 - .L_18)
.L_18:
        /*0064*/ 	.word	0x00000008
.L_19:


//--------------------- .nv.callgraph             --------------------------
	.section	.nv.callgraph,"",@"SHT_CUDA_CALLGRAPH"
	.align	4
	.sectionentsize	8
	.align		4
        /*0000*/ 	.word	0x00000000
	.align		4
        /*0004*/ 	.word	0xffffffff
	.align		4
        /*0008*/ 	.word	0x00000000
	.align		4
        /*000c*/ 	.word	0xfffffffe
	.align		4
        /*0010*/ 	.word	0x00000000
	.align		4
        /*0014*/ 	.word	0xfffffffd
	.align		4
        /*0018*/ 	.word	0x00000000
	.align		4
        /*001c*/ 	.word	0xfffffffc


//--------------------- .text._Z5msortPiS_i       --------------------------
	.section	.text._Z5msortPiS_i,"ax",@progbits
	.align	128
        .global         _Z5msortPiS_i
        .type           _Z5msortPiS_i,@function
        .size           _Z5msortPiS_i,(.L_x_1 - _Z5msortPiS_i)
        .other          _Z5msortPiS_i,@"STO_CUDA_ENTRY STV_DEFAULT"
_Z5msortPiS_i:
.text._Z5msortPiS_i:
[----:B------:R-:W-:Y:S01]  /*0000*/  LDC R1, c[0x0][0x37c] ;  /* 0x0000df00ff017b82 */ /* 0x000fe20000000800 */
[----:B------:R-:W-:Y:S05]  /*0010*/  EXIT ;  /* 0x000000000000794d */ /* 0x000fea0003800000 */
.L_x_0:
[----:B------:R-:W-:-:S00]  /*0020*/  BRA `(.L_x_0) ;  /* 0xfffffffc00fc7947 */ /* 0x000fc0000383ffff */
[----:B------:R-:W-:-:S00]  /*0030*/  NOP ;  /* 0x0000000000007918 */ /* 0x000fc00000000000 */
        /* <DEDUP_REMOVED lines=12> */
.L_x_1:


//--------------------- .nv.shared.reserved.0     --------------------------
	.section	.nv.shared.reserved.0,"aw",@nobits
	.weak		__nv_reservedSMEM_offset_0_alias
	.size		__nv_reservedSMEM_offset_0_alias, 0, 64
	.other		__nv_reservedSMEM_offset_0_alias,@"STO_CUDA_RESERVED_SHARED STV_DEFAULT"
__nv_reservedSMEM_offset_0_alias:
	.zero		0
	.zero		64


//--------------------- .nv.constant0._Z5msortPiS_i --------------------------
	.section	.nv.constant0._Z5msortPiS_i,"a",@progbits
	.sectionflags	@""
	.align	4
.nv.constant0._Z5msortPiS_i:
	.zero		916


//--------------------- SYMBOLS --------------------------

	.type		.nv.reservedSmem.offset0,@object
	.size		.nv.reservedSmem.offset0,0x4
